	.headerflags	@"EF_CUDA_TEXMODE_UNIFIED EF_CUDA_64BIT_ADDRESS EF_CUDA_ACCELERATORS EF_CUDA_SM90 EF_CUDA_VIRTUAL_SM(EF_CUDA_SM90)"
	.elftype	@"ET_EXEC"


//--------------------- .nv.info                  --------------------------
	.section	.nv.info,"",@"SHT_CUDA_INFO"
	.align	4


	//----- nvinfo : EIATTR_REGCOUNT
	.align		4
        /*0000*/ 	.byte	0x04, 0x2f
        /*0002*/ 	.short	(.L_2 - .L_1)
	.align		4
.L_1:
        /*0004*/ 	.word	index@(triton_poi_fused_native_group_norm_relu_16)
        /*0008*/ 	.word	0x00000024


	//----- nvinfo : EIATTR_MIN_STACK_SIZE
	.align		4
.L_2:
        /*000c*/ 	.byte	0x04, 0x12
        /*000e*/ 	.short	(.L_4 - .L_3)
	.align		4
.L_3:
        /*0010*/ 	.word	index@(triton_poi_fused_native_group_norm_relu_16)
        /*0014*/ 	.word	0x00000000


	//----- nvinfo : EIATTR_FRAME_SIZE
	.align		4
.L_4:
        /*0018*/ 	.byte	0x04, 0x11
        /*001a*/ 	.short	(.L_6 - .L_5)
	.align		4
.L_5:
        /*001c*/ 	.word	index@(triton_poi_fused_native_group_norm_relu_16)
        /*0020*/ 	.word	0x00000000


	//----- nvinfo : EIATTR_MIN_STACK_SIZE
	.align		4
.L_6:
        /*0024*/ 	.byte	0x04, 0x12
        /*0026*/ 	.short	(.L_8 - .L_7)
	.align		4
.L_7:
        /*0028*/ 	.word	index@(triton_poi_fused_native_group_norm_relu_16)
        /*002c*/ 	.word	0x00000000
.L_8:


//--------------------- .nv.info.triton_poi_fused_native_group_norm_relu_16 --------------------------
	.section	.nv.info.triton_poi_fused_native_group_norm_relu_16,"",@"SHT_CUDA_INFO"
	.sectionflags	@""
	.align	4


	//----- nvinfo : EIATTR_CUDA_API_VERSION
	.align		4
        /*0000*/ 	.byte	0x04, 0x37
        /*0002*/ 	.short	(.L_10 - .L_9)
.L_9:
        /*0004*/ 	.word	0x0000007c


	//----- nvinfo : EIATTR_KPARAM_INFO
	.align		4
.L_10:
        /*0008*/ 	.byte	0x04, 0x17
        /*000a*/ 	.short	(.L_12 - .L_11)
.L_11:
        /*000c*/ 	.word	0x00000000
        /*0010*/ 	.short	0x0006
        /*0012*/ 	.short	0x0030
        /*0014*/ 	.byte	0x00, 0xf0, 0x11, 0x00


	//----- nvinfo : EIATTR_KPARAM_INFO
	.align		4
.L_12:
        /*0018*/ 	.byte	0x04, 0x17
        /*001a*/ 	.short	(.L_14 - .L_13)
.L_13:
        /*001c*/ 	.word	0x00000000
        /*0020*/ 	.short	0x0005
        /*0022*/ 	.short	0x0028
        /*0024*/ 	.byte	0x00, 0xf4, 0x21, 0x00


	//----- nvinfo : EIATTR_KPARAM_INFO
	.align		4
.L_14:
        /*0028*/ 	.byte	0x04, 0x17
        /*002a*/ 	.short	(.L_16 - .L_15)
.L_15:
        /*002c*/ 	.word	0x00000000
        /*0030*/ 	.short	0x0004
        /*0032*/ 	.short	0x0020
        /*0034*/ 	.byte	0x00, 0xf4, 0x21, 0x00


	//----- nvinfo : EIATTR_KPARAM_INFO
	.align		4
.L_16:
        /*0038*/ 	.byte	0x04, 0x17
        /*003a*/ 	.short	(.L_18 - .L_17)
.L_17:
        /*003c*/ 	.word	0x00000000
        /*0040*/ 	.short	0x0003
        /*0042*/ 	.short	0x0018
        /*0044*/ 	.byte	0x00, 0xf4, 0x21, 0x00


	//----- nvinfo : EIATTR_KPARAM_INFO
	.align		4
.L_18:
        /*0048*/ 	.byte	0x04, 0x17
        /*004a*/ 	.short	(.L_20 - .L_19)
.L_19:
        /*004c*/ 	.word	0x00000000
        /*0050*/ 	.short	0x0002
        /*0052*/ 	.short	0x0010
        /*0054*/ 	.byte	0x00, 0xf4, 0x21, 0x00


	//----- nvinfo : EIATTR_KPARAM_INFO
	.align		4
.L_20:
        /*0058*/ 	.byte	0x04, 0x17
        /*005a*/ 	.short	(.L_22 - .L_21)
.L_21:
        /*005c*/ 	.word	0x00000000
        /*0060*/ 	.short	0x0001
        /*0062*/ 	.short	0x0008
        /*0064*/ 	.byte	0x00, 0xf4, 0x21, 0x00


	//----- nvinfo : EIATTR_KPARAM_INFO
	.align		4
.L_22:
        /*0068*/ 	.byte	0x04, 0x17
        /*006a*/ 	.short	(.L_24 - .L_23)
.L_23:
        /*006c*/ 	.word	0x00000000
        /*0070*/ 	.short	0x0000
        /*0072*/ 	.short	0x0000
        /*0074*/ 	.byte	0x00, 0xf4, 0x21, 0x00


	//----- nvinfo : EIATTR_SPARSE_MMA_MASK
	.align		4
.L_24:
        /*0078*/ 	.byte	0x03, 0x50
        /*007a*/ 	.short	0x0000


	//----- nvinfo : EIATTR_MAXREG_COUNT
	.align		4
        /*007c*/ 	.byte	0x03, 0x1b
        /*007e*/ 	.short	0x00ff


	//----- nvinfo : EIATTR_EXIT_INSTR_OFFSETS
	.align		4
        /*0080*/ 	.byte	0x04, 0x1c
        /*0082*/ 	.short	(.L_26 - .L_25)


	//   ....[0]....
.L_25:
        /*0084*/ 	.word	0x00000ad0


	//----- nvinfo : EIATTR_REQNTID
	.align		4
.L_26:
        /*0088*/ 	.byte	0x04, 0x10
        /*008a*/ 	.short	(.L_28 - .L_27)
.L_27:
        /*008c*/ 	.word	0x00000080
        /*0090*/ 	.word	0x00000001
        /*0094*/ 	.word	0x00000001


	//----- nvinfo : EIATTR_CBANK_PARAM_SIZE
	.align		4
.L_28:
        /*0098*/ 	.byte	0x03, 0x19
        /*009a*/ 	.short	0x0034


	//----- nvinfo : EIATTR_PARAM_CBANK
	.align		4
        /*009c*/ 	.byte	0x04, 0x0a
        /*009e*/ 	.short	(.L_30 - .L_29)
	.align		4
.L_29:
        /*00a0*/ 	.word	index@(.nv.constant0.triton_poi_fused_native_group_norm_relu_16)
        /*00a4*/ 	.short	0x0210
        /*00a6*/ 	.short	0x0034


	//----- nvinfo : EIATTR_SW_WAR
	.align		4
.L_30:
        /*00a8*/ 	.byte	0x04, 0x36
        /*00aa*/ 	.short	(.L_32 - .L_31)
.L_31:
        /*00ac*/ 	.word	0x00000008
.L_32:


//--------------------- .nv.callgraph             --------------------------
	.section	.nv.callgraph,"",@"SHT_CUDA_CALLGRAPH"
	.align	4
	.sectionentsize	8
	.align		4
        /*0000*/ 	.word	0x00000000
	.align		4
        /*0004*/ 	.word	0xffffffff
	.align		4
        /*0008*/ 	.word	0x00000000
	.align		4
        /*000c*/ 	.word	0xfffffffe
	.align		4
        /*0010*/ 	.word	0x00000000
	.align		4
        /*0014*/ 	.word	0xfffffffd
	.align		4
        /*0018*/ 	.word	0x00000000
	.align		4
        /*001c*/ 	.word	0xfffffffc


//--------------------- .nv.constant4             --------------------------
	.section	.nv.constant4,"a",@progbits
	.align	8
	.align		8
.nv.constant4:
        /*0000*/ 	.dword	_$_str


//--------------------- .text.triton_poi_fused_native_group_norm_relu_16 --------------------------
	.section	.text.triton_poi_fused_native_group_norm_relu_16,"ax",@progbits
	.align	128
        .global         triton_poi_fused_native_group_norm_relu_16
        .type           triton_poi_fused_native_group_norm_relu_16,@function
        .size           triton_poi_fused_native_group_norm_relu_16,(.L_x_1 - triton_poi_fused_native_group_norm_relu_16)
        .other          triton_poi_fused_native_group_norm_relu_16,@"STO_CUDA_ENTRY STV_DEFAULT"
triton_poi_fused_native_group_norm_relu_16:
.text.triton_poi_fused_native_group_norm_relu_16:
[----:B------:R-:W-:Y:S01]  /*0000*/  LDC R1, c[0x0][0x28] ;  /* 0x00000a00ff017b82 */ /* 0x000fe20000000800 */
[----:B------:R-:W1:Y:S01]  /*0010*/  S2R R0, SR_TID.X ;  /* 0x0000000000007919 */ /* 0x000e620000002100 */
[----:B------:R-:W-:Y:S01]  /*0020*/  ULDC.64 UR4, c[0x0][0x208] ;  /* 0x0000820000047ab9 */ /* 0x000fe20000000a00 */
[----:B------:R-:W2:Y:S01]  /*0030*/  S2R R3, SR_CTAID.X ;  /* 0x0000000000037919 */ /* 0x000ea20000002500 */
[----:B-1----:R-:W-:Y:S01]  /*0040*/  IMAD.SHL.U32 R0, R0, 0x4, RZ ;  /* 0x0000000400007824 */ /* 0x002fe200078e00ff */
[----:B--2---:R-:W-:-:S04]  /*0050*/  SHF.R.S32.HI R25, RZ, 0x15, R3 ;  /* 0x00000015ff197819 */ /* 0x004fc80000011403 */
[----:B------:R-:W-:Y:S02]  /*0060*/  LOP3.LUT R0, R0, 0x1fc, RZ, 0xc0, !PT ;  /* 0x000001fc00007812 */ /* 0x000fe400078ec0ff */
[----:B------:R-:W-:-:S03]  /*0070*/  SGXT R25, R25, 0x1 ;  /* 0x000000011919781a */ /* 0x000fc60000000200 */
[----:B------:R-:W-:-:S04]  /*0080*/  IMAD R0, R3, 0x400, R0 ;  /* 0x0000040003007824 */ /* 0x000fc800078e0200 */
[----:B------:R-:W-:Y:S01]  /*0090*/  VIADD R4, R0, 0x2 ;  /* 0x0000000200047836 */ /* 0x000fe20000000000 */
[----:B------:R-:W-:Y:S02]  /*00a0*/  IADD3 R2, R0, 0x1, RZ ;  /* 0x0000000100027810 */ /* 0x000fe40007ffe0ff */
[C---:B------:R-:W-:Y:S02]  /*00b0*/  LEA.HI R3, R25.reuse, R0, RZ, 0x7 ;  /* 0x0000000019037211 */ /* 0x040fe400078f38ff */
[C---:B------:R-:W-:Y:S02]  /*00c0*/  LEA.HI R6, R25.reuse, R4, RZ, 0x7 ;  /* 0x0000000419067211 */ /* 0x040fe400078f38ff */
[----:B------:R-:W-:Y:S02]  /*00d0*/  LEA.HI R5, R25, R2, RZ, 0x7 ;  /* 0x0000000219057211 */ /* 0x000fe400078f38ff */
[----:B------:R-:W-:Y:S02]  /*00e0*/  LOP3.LUT R3, R3, 0xffffff80, RZ, 0xc0, !PT ;  /* 0xffffff8003037812 */ /* 0x000fe400078ec0ff */
[----:B------:R-:W-:-:S02]  /*00f0*/  LOP3.LUT R7, R6, 0xff80, RZ, 0xc0, !PT ;  /* 0x0000ff8006077812 */ /* 0x000fc400078ec0ff */
[----:B------:R-:W-:Y:S01]  /*0100*/  LOP3.LUT R5, R5, 0xff80, RZ, 0xc0, !PT ;  /* 0x0000ff8005057812 */ /* 0x000fe200078ec0ff */
[----:B------:R-:W-:Y:S01]  /*0110*/  IMAD.IADD R12, R0, 0x1, -R3 ;  /* 0x00000001000c7824 */ /* 0x000fe200078e0a03 */
[----:B------:R-:W-:Y:S01]  /*0120*/  LEA.HI R18, R25, R0, RZ, 0xf ;  /* 0x0000000019127211 */ /* 0x000fe200078f78ff */
[----:B------:R-:W-:Y:S01]  /*0130*/  IMAD.IADD R7, R4, 0x1, -R7 ;  /* 0x0000000104077824 */ /* 0x000fe200078e0a07 */
[----:B------:R-:W-:Y:S02]  /*0140*/  IADD3 R5, R2, -R5, RZ ;  /* 0x8000000502057210 */ /* 0x000fe40007ffe0ff */
[----:B------:R-:W-:Y:S02]  /*0150*/  PRMT R2, R12, 0x8880, RZ ;  /* 0x000088800c027816 */ /* 0x000fe400000000ff */
[----:B------:R-:W-:Y:S02]  /*0160*/  PRMT R3, R5, 0x8880, RZ ;  /* 0x0000888005037816 */ /* 0x000fe400000000ff */
[----:B------:R-:W-:-:S02]  /*0170*/  PRMT R6, R7, 0x8880, RZ ;  /* 0x0000888007067816 */ /* 0x000fc400000000ff */
[----:B------:R-:W-:Y:S02]  /*0180*/  PRMT R2, R2, 0x7710, RZ ;  /* 0x0000771002027816 */ /* 0x000fe400000000ff */
[----:B------:R-:W-:Y:S02]  /*0190*/  PRMT R3, R3, 0x7710, RZ ;  /* 0x0000771003037816 */ /* 0x000fe400000000ff */
[----:B------:R-:W-:Y:S02]  /*01a0*/  PRMT R6, R6, 0x7710, RZ ;  /* 0x0000771006067816 */ /* 0x000fe400000000ff */
[----:B------:R-:W-:Y:S02]  /*01b0*/  SHF.R.U32.HI R2, RZ, 0xa, R2 ;  /* 0x0000000aff027819 */ /* 0x000fe40000011602 */
[----:B------:R-:W-:Y:S02]  /*01c0*/  SHF.R.U32.HI R4, RZ, 0xa, R3 ;  /* 0x0000000aff047819 */ /* 0x000fe40000011603 */
[----:B------:R-:W-:-:S02]  /*01d0*/  SHF.R.U32.HI R6, RZ, 0xa, R6 ;  /* 0x0000000aff067819 */ /* 0x000fc40000011606 */
[----:B------:R-:W-:Y:S02]  /*01e0*/  LOP3.LUT R3, R2, 0x1f, RZ, 0xc0, !PT ;  /* 0x0000001f02037812 */ /* 0x000fe400078ec0ff */
[----:B------:R-:W-:Y:S02]  /*01f0*/  LOP3.LUT R2, R4, 0x1f, RZ, 0xc0, !PT ;  /* 0x0000001f04027812 */ /* 0x000fe400078ec0ff */
[----:B------:R-:W-:Y:S01]  /*0200*/  LOP3.LUT R6, R6, 0x1f, RZ, 0xc0, !PT ;  /* 0x0000001f06067812 */ /* 0x000fe200078ec0ff */
[----:B------:R-:W-:Y:S01]  /*0210*/  IMAD.IADD R4, R12, 0x1, R3 ;  /* 0x000000010c047824 */ /* 0x000fe200078e0203 */
[----:B------:R-:W-:Y:S02]  /*0220*/  IADD3 R5, R5, R2, RZ ;  /* 0x0000000205057210 */ /* 0x000fe40007ffe0ff */
[----:B------:R-:W1:Y:S01]  /*0230*/  LDC.64 R2, c[0x0][0x218] ;  /* 0x00008600ff027b82 */ /* 0x000e620000000a00 */
[----:B------:R-:W-:Y:S01]  /*0240*/  IMAD.IADD R8, R7, 0x1, R6 ;  /* 0x0000000107087824 */ /* 0x000fe200078e0206 */
[----:B------:R-:W-:-:S02]  /*0250*/  PRMT R4, R4, 0x8880, RZ ;  /* 0x0000888004047816 */ /* 0x000fc400000000ff */
[----:B------:R-:W-:Y:S02]  /*0260*/  PRMT R5, R5, 0x8880, RZ ;  /* 0x0000888005057816 */ /* 0x000fe400000000ff */
[----:B------:R-:W-:Y:S02]  /*0270*/  SHF.R.S32.HI R4, RZ, 0x5, R4 ;  /* 0x00000005ff047819 */ /* 0x000fe40000011404 */
[----:B------:R-:W2:Y:S01]  /*0280*/  LDC.64 R6, c[0x0][0x210] ;  /* 0x00008400ff067b82 */ /* 0x000ea20000000a00 */
[----:B------:R-:W-:Y:S02]  /*0290*/  SHF.R.S32.HI R5, RZ, 0x5, R5 ;  /* 0x00000005ff057819 */ /* 0x000fe40000011405 */
[----:B------:R-:W-:Y:S02]  /*02a0*/  PRMT R29, R4, 0x9910, RZ ;  /* 0x00009910041d7816 */ /* 0x000fe400000000ff */
[----:B------:R-:W-:Y:S02]  /*02b0*/  SHF.R.S32.HI R14, RZ, 0xf, R18 ;  /* 0x0000000fff0e7819 */ /* 0x000fe40000011412 */
[----:B------:R-:W-:-:S02]  /*02c0*/  PRMT R24, R5, 0x9910, RZ ;  /* 0x0000991005187816 */ /* 0x000fc400000000ff */
[----:B------:R-:W-:Y:S02]  /*02d0*/  LEA R19, R14, R29, 0x2 ;  /* 0x0000001d0e137211 */ /* 0x000fe400078e10ff */
[----:B------:R-:W-:Y:S01]  /*02e0*/  PRMT R8, R8, 0x8880, RZ ;  /* 0x0000888008087816 */ /* 0x000fe200000000ff */
[----:B------:R-:W-:-:S03]  /*02f0*/  IMAD R27, R14, 0x4, R24 ;  /* 0x000000040e1b7824 */ /* 0x000fc600078e0218 */
[----:B------:R-:W-:Y:S01]  /*0300*/  SHF.R.S32.HI R8, RZ, 0x5, R8 ;  /* 0x00000005ff087819 */ /* 0x000fe20000011408 */
[----:B-1----:R-:W-:-:S03]  /*0310*/  IMAD.WIDE R20, R19, 0x4, R2 ;  /* 0x0000000413147825 */ /* 0x002fc600078e0202 */
[----:B------:R-:W-:Y:S01]  /*0320*/  PRMT R13, R8, 0x9910, RZ ;  /* 0x00009910080d7816 */ /* 0x000fe200000000ff */
[----:B------:R-:W-:Y:S02]  /*0330*/  IMAD.WIDE R22, R27, 0x4, R2 ;  /* 0x000000041b167825 */ /* 0x000fe400078e0202 */
[----:B------:R-:W3:Y:S01]  /*0340*/  LDG.E.EL R21, desc[UR4][R20.64] ;  /* 0x0000000414157981 */ /* 0x000ee2000c2e1900 */
[----:B------:R-:W-:Y:S01]  /*0350*/  LEA R15, R14, R13, 0x2 ;  /* 0x0000000d0e0f7211 */ /* 0x000fe200078e10ff */
[C---:B--2---:R-:W-:Y:S02]  /*0360*/  IMAD.WIDE R6, R0.reuse, 0x4, R6 ;  /* 0x0000000400067825 */ /* 0x044fe400078e0206 */
[----:B------:R-:W2:Y:S02]  /*0370*/  LDG.E.EL R16, desc[UR4][R22.64] ;  /* 0x0000000416107981 */ /* 0x000ea4000c2e1900 */
[----:B------:R-:W-:Y:S02]  /*0380*/  VIADD R26, R0, 0x3 ;  /* 0x00000003001a7836 */ /* 0x000fe40000000000 */
[----:B------:R-:W3:Y:S01]  /*0390*/  LDG.E.128 R8, desc[UR4][R6.64] ;  /* 0x0000000406087981 */ /* 0x000ee2000c1e1d00 */
[----:B------:R-:W-:-:S02]  /*03a0*/  IMAD.WIDE R4, R15, 0x4, R2 ;  /* 0x000000040f047825 */ /* 0x000fc400078e0202 */
[----:B------:R-:W-:-:S03]  /*03b0*/  LEA.HI R25, R25, R26, RZ, 0x7 ;  /* 0x0000001a19197211 */ /* 0x000fc600078f38ff */
[----:B------:R1:W4:Y:S01]  /*03c0*/  LDG.E.EL R17, desc[UR4][R4.64] ;  /* 0x0000000404117981 */ /* 0x000322000c2e1900 */
[----:B------:R-:W-:-:S04]  /*03d0*/  LOP3.LUT R25, R25, 0xff80, RZ, 0xc0, !PT ;  /* 0x0000ff8019197812 */ /* 0x000fc800078ec0ff */
[----:B------:R-:W-:-:S04]  /*03e0*/  IADD3 R25, R26, -R25, RZ ;  /* 0x800000191a197210 */ /* 0x000fc80007ffe0ff */
[----:B------:R-:W-:-:S04]  /*03f0*/  PRMT R26, R25, 0x8880, RZ ;  /* 0x00008880191a7816 */ /* 0x000fc800000000ff */
[----:B------:R-:W-:-:S04]  /*0400*/  PRMT R26, R26, 0x7710, RZ ;  /* 0x000077101a1a7816 */ /* 0x000fc800000000ff */
[----:B------:R-:W-:-:S04]  /*0410*/  SHF.R.U32.HI R26, RZ, 0xa, R26 ;  /* 0x0000000aff1a7819 */ /* 0x000fc8000001161a */
[----:B------:R-:W-:Y:S02]  /*0420*/  LOP3.LUT R26, R26, 0x1f, RZ, 0xc0, !PT ;  /* 0x0000001f1a1a7812 */ /* 0x000fe400078ec0ff */
[----:B-1----:R-:W-:-:S03]  /*0430*/  IADD3 R4, R18, 0x200, RZ ;  /* 0x0000020012047810 */ /* 0x002fc60007ffe0ff */
[----:B------:R-:W-:Y:S01]  /*0440*/  IMAD.IADD R26, R25, 0x1, R26 ;  /* 0x00000001191a7824 */ /* 0x000fe200078e021a */
[----:B------:R-:W-:-:S04]  /*0450*/  SHF.R.S32.HI R4, RZ, 0xf, R4 ;  /* 0x0000000fff047819 */ /* 0x000fc80000011404 */
[----:B------:R-:W-:Y:S01]  /*0460*/  PRMT R5, R26, 0x8880, RZ ;  /* 0x000088801a057816 */ /* 0x000fe200000000ff */
[----:B------:R-:W-:-:S03]  /*0470*/  IMAD R24, R4, 0x4, R24 ;  /* 0x0000000404187824 */ /* 0x000fc600078e0218 */
[----:B------:R-:W-:Y:S01]  /*0480*/  SHF.R.S32.HI R5, RZ, 0x5, R5 ;  /* 0x00000005ff057819 */ /* 0x000fe20000011405 */
[C---:B------:R-:W-:Y:S01]  /*0490*/  IMAD R23, R4.reuse, 0x4, R29 ;  /* 0x0000000404177824 */ /* 0x040fe200078e021d */
[----:B------:R-:W-:Y:S01]  /*04a0*/  LEA R22, R4, R13, 0x2 ;  /* 0x0000000d04167211 */ /* 0x000fe200078e10ff */
[----:B------:R-:W-:Y:S01]  /*04b0*/  IMAD.WIDE R28, R24, 0x4, R2 ;  /* 0x00000004181c7825 */ /* 0x000fe200078e0202 */
[----:B------:R-:W-:-:S04]  /*04c0*/  PRMT R25, R5, 0x9910, RZ ;  /* 0x0000991005197816 */ /* 0x000fc800000000ff */
[----:B------:R-:W-:Y:S02]  /*04d0*/  LEA R5, R14, R25, 0x2 ;  /* 0x000000190e057211 */ /* 0x000fe400078e10ff */
[----:B------:R1:W5:Y:S02]  /*04e0*/  LDG.E.EL R14, desc[UR4][R28.64] ;  /* 0x000000041c0e7981 */ /* 0x000364000c2e1900 */
[----:B-1----:R-:W-:-:S05]  /*04f0*/  IMAD.WIDE R28, R22, 0x4, R2 ;  /* 0x00000004161c7825 */ /* 0x002fca00078e0202 */
[----:B------:R1:W4:Y:S02]  /*0500*/  LDG.E.EL R13, desc[UR4][R28.64] ;  /* 0x000000041c0d7981 */ /* 0x000324000c2e1900 */
[----:B-1----:R-:W1:Y:S01]  /*0510*/  LDC.64 R28, c[0x0][0x220] ;  /* 0x00008800ff1c7b82 */ /* 0x002e620000000a00 */
[----:B------:R-:W-:Y:S02]  /*0520*/  IMAD R25, R4, 0x4, R25 ;  /* 0x0000000404197824 */ /* 0x000fe400078e0219 */
[----:B------:R-:W-:-:S04]  /*0530*/  IMAD.WIDE R32, R23, 0x4, R2 ;  /* 0x0000000417207825 */ /* 0x000fc800078e0202 */
[--C-:B------:R-:W-:Y:S01]  /*0540*/  IMAD.WIDE R30, R5, 0x4, R2.reuse ;  /* 0x00000004051e7825 */ /* 0x100fe200078e0202 */
[----:B------:R-:W5:Y:S03]  /*0550*/  LDG.E.EL R20, desc[UR4][R32.64] ;  /* 0x0000000420147981 */ /* 0x000f66000c2e1900 */
[----:B------:R-:W-:Y:S01]  /*0560*/  IMAD.WIDE R2, R25, 0x4, R2 ;  /* 0x0000000419027825 */ /* 0x000fe200078e0202 */
[----:B------:R-:W5:Y:S05]  /*0570*/  LDG.E.EL R18, desc[UR4][R30.64] ;  /* 0x000000041e127981 */ /* 0x000f6a000c2e1900 */
[----:B------:R3:W5:Y:S01]  /*0580*/  LDG.E.EL R2, desc[UR4][R2.64] ;  /* 0x0000000402027981 */ /* 0x000762000c2e1900 */
[----:B-1----:R-:W-:-:S04]  /*0590*/  IMAD.WIDE R26, R27, 0x4, R28 ;  /* 0x000000041b1a7825 */ /* 0x002fc800078e021c */
[----:B------:R-:W-:-:S04]  /*05a0*/  IMAD.WIDE R4, R5, 0x4, R28 ;  /* 0x0000000405047825 */ /* 0x000fc800078e021c */
[----:B---3--:R-:W-:Y:S01]  /*05b0*/  FADD R3, R8, -R21 ;  /* 0x8000001508037221 */ /* 0x008fe20000000000 */
[----:B--2---:R-:W-:Y:S01]  /*05c0*/  FADD R16, R9, -R16 ;  /* 0x8000001009107221 */ /* 0x004fe20000000000 */
[--C-:B------:R-:W-:Y:S01]  /*05d0*/  IMAD.WIDE R8, R19, 0x4, R28.reuse ;  /* 0x0000000413087825 */ /* 0x100fe200078e021c */
[----:B------:R-:W2:Y:S04]  /*05e0*/  LDG.E.EL R21, desc[UR4][R26.64] ;  /* 0x000000041a157981 */ /* 0x000ea8000c2e1900 */
[----:B------:R1:W3:Y:S02]  /*05f0*/  LDG.E.EL R19, desc[UR4][R8.64] ;  /* 0x0000000408137981 */ /* 0x0002e4000c2e1900 */
[----:B-1----:R-:W-:-:S05]  /*0600*/  IMAD.WIDE R8, R15, 0x4, R28 ;  /* 0x000000040f087825 */ /* 0x002fca00078e021c */
[----:B------:R1:W3:Y:S01]  /*0610*/  LDG.E.EL R15, desc[UR4][R8.64] ;  /* 0x00000004080f7981 */ /* 0x0002e2000c2e1900 */
[----:B------:R-:W-:-:S03]  /*0620*/  IMAD.WIDE R26, R23, 0x4, R28 ;  /* 0x00000004171a7825 */ /* 0x000fc600078e021c */
[----:B------:R-:W3:Y:S04]  /*0630*/  LDG.E.EL R23, desc[UR4][R4.64] ;  /* 0x0000000404177981 */ /* 0x000ee8000c2e1900 */
[----:B------:R-:W3:Y:S01]  /*0640*/  LDG.E.EL R27, desc[UR4][R26.64] ;  /* 0x000000041a1b7981 */ /* 0x000ee2000c2e1900 */
[----:B-1----:R-:W-:-:S03]  /*0650*/  IMAD.WIDE R8, R24, 0x4, R28 ;  /* 0x0000000418087825 */ /* 0x002fc600078e021c */
[----:B------:R-:W3:Y:S04]  /*0660*/  LDG.E.128 R4, desc[UR4][R6.64+0x800] ;  /* 0x0008000406047981 */ /* 0x000ee8000c1e1d00 */
[----:B------:R1:W3:Y:S02]  /*0670*/  LDG.E.EL R24, desc[UR4][R8.64] ;  /* 0x0000000408187981 */ /* 0x0002e4000c2e1900 */
[----:B-1----:R-:W-:-:S04]  /*0680*/  IMAD.WIDE R8, R22, 0x4, R28 ;  /* 0x0000000416087825 */ /* 0x002fc800078e021c */
[----:B------:R-:W-:Y:S02]  /*0690*/  IMAD.WIDE R28, R25, 0x4, R28 ;  /* 0x00000004191c7825 */ /* 0x000fe400078e021c */
[----:B------:R1:W3:Y:S04]  /*06a0*/  LDG.E.EL R25, desc[UR4][R8.64] ;  /* 0x0000000408197981 */ /* 0x0002e8000c2e1900 */
[----:B0-----:R0:W3:Y:S01]  /*06b0*/  LDG.E.EL R26, desc[UR4][R28.64] ;  /* 0x000000041c1a7981 */ /* 0x0010e2000c2e1900 */
[----:B-1----:R-:W1:Y:S08]  /*06c0*/  LDC.64 R8, c[0x0][0x228] ;  /* 0x00008a00ff087b82 */ /* 0x002e700000000a00 */
[----:B0-----:R-:W0:Y:S01]  /*06d0*/  LDC.64 R28, c[0x0][0x230] ;  /* 0x00008c00ff1c7b82 */ /* 0x001e220000000a00 */
[----:B----4-:R-:W-:Y:S01]  /*06e0*/  FADD R17, R10, -R17 ;  /* 0x800000110a117221 */ /* 0x010fe20000000000 */
[----:B------:R-:W-:Y:S01]  /*06f0*/  HFMA2.MMA R10, -RZ, RZ, 0.625, 0 ;  /* 0x39000000ff0a7435 */ /* 0x000fe200000001ff */
[----:B-1----:R-:W-:-:S04]  /*0700*/  IMAD.WIDE R8, R12, 0x4, R8 ;  /* 0x000000040c087825 */ /* 0x002fc800078e0208 */
[----:B-----5:R-:W-:-:S05]  /*0710*/  FADD R18, R11, -R18 ;  /* 0x800000120b127221 */ /* 0x020fca0000000000 */
[-C--:B--2---:R-:W-:Y:S01]  /*0720*/  FFMA R21, R21, R10.reuse, 9.9999997473787516356e-06 ;  /* 0x3727c5ac15157423 */ /* 0x084fe2000000000a */
[-C--:B---3--:R-:W-:Y:S01]  /*0730*/  FFMA R19, R19, R10.reuse, 9.9999997473787516356e-06 ;  /* 0x3727c5ac13137423 */ /* 0x088fe2000000000a */
[-C--:B------:R-:W-:Y:S01]  /*0740*/  FFMA R22, R15, R10.reuse, 9.9999997473787516356e-06 ;  /* 0x3727c5ac0f167423 */ /* 0x080fe2000000000a */
[----:B------:R-:W-:Y:S01]  /*0750*/  FFMA R23, R23, R10, 9.9999997473787516356e-06 ;  /* 0x3727c5ac17177423 */ /* 0x000fe2000000000a */
[----:B------:R-:W-:Y:S01]  /*0760*/  FADD R6, R6, -R13 ;  /* 0x8000000d06067221 */ /* 0x000fe20000000000 */
[----:B0-----:R-:W-:-:S04]  /*0770*/  IMAD.WIDE R12, R12, 0x4, R28 ;  /* 0x000000040c0c7825 */ /* 0x001fc800078e021c */
[----:B------:R-:W-:Y:S01]  /*0780*/  FADD R4, R4, -R20 ;  /* 0x8000001404047221 */ /* 0x000fe20000000000 */
[----:B------:R-:W-:Y:S01]  /*0790*/  FADD R5, R5, -R14 ;  /* 0x8000000e05057221 */ /* 0x000fe20000000000 */
[-C--:B------:R-:W-:Y:S01]  /*07a0*/  FFMA R20, R27, R10.reuse, 9.9999997473787516356e-06 ;  /* 0x3727c5ac1b147423 */ /* 0x080fe2000000000a */
[-C--:B------:R-:W-:Y:S01]  /*07b0*/  FFMA R24, R24, R10.reuse, 9.9999997473787516356e-06 ;  /* 0x3727c5ac18187423 */ /* 0x080fe2000000000a */
[----:B------:R-:W2:Y:S01]  /*07c0*/  LDG.E.EL.128 R12, desc[UR4][R12.64] ;  /* 0x000000040c0c7981 */ /* 0x000ea2000c2e1d00 */
[-C--:B------:R-:W-:Y:S01]  /*07d0*/  FFMA R25, R25, R10.reuse, 9.9999997473787516356e-06 ;  /* 0x3727c5ac19197423 */ /* 0x080fe2000000000a */
[----:B------:R-:W-:Y:S02]  /*07e0*/  FFMA R26, R26, R10, 9.9999997473787516356e-06 ;  /* 0x3727c5ac1a1a7423 */ /* 0x000fe4000000000a */
[----:B------:R-:W2:Y:S01]  /*07f0*/  LDG.E.EL.128 R8, desc[UR4][R8.64] ;  /* 0x0000000408087981 */ /* 0x000ea2000c2e1d00 */
[----:B------:R-:W0:Y:S01]  /*0800*/  MUFU.RSQ R28, R19 ;  /* 0x00000013001c7308 */ /* 0x000e220000001400 */
[----:B------:R-:W-:-:S07]  /*0810*/  FADD R7, R7, -R2 ;  /* 0x8000000207077221 */ /* 0x000fce0000000000 */
[----:B------:R-:W-:Y:S08]  /*0820*/  MUFU.RSQ R27, R20 ;  /* 0x00000014001b7308 */ /* 0x000ff00000001400 */
[----:B------:R-:W1:Y:S01]  /*0830*/  MUFU.RSQ R21, R21 ;  /* 0x0000001500157308 */ /* 0x000e620000001400 */
[----:B0-----:R-:W-:Y:S02]  /*0840*/  FMUL R29, R28, R3 ;  /* 0x000000031c1d7220 */ /* 0x001fe40000400000 */
[----:B------:R-:W0:Y:S05]  /*0850*/  LDC.64 R2, c[0x0][0x238] ;  /* 0x00008e00ff027b82 */ /* 0x000e2a0000000a00 */
[----:B------:R-:W3:Y:S08]  /*0860*/  MUFU.RSQ R22, R22 ;  /* 0x0000001600167308 */ /* 0x000ef00000001400 */
[----:B------:R-:W4:Y:S08]  /*0870*/  MUFU.RSQ R23, R23 ;  /* 0x0000001700177308 */ /* 0x000f300000001400 */
[----:B------:R-:W5:Y:S08]  /*0880*/  MUFU.RSQ R24, R24 ;  /* 0x0000001800187308 */ /* 0x000f700000001400 */
[----:B------:R-:W5:Y:S08]  /*0890*/  MUFU.RSQ R25, R25 ;  /* 0x0000001900197308 */ /* 0x000f700000001400 */
[----:B------:R-:W0:Y:S01]  /*08a0*/  MUFU.RSQ R26, R26 ;  /* 0x0000001a001a7308 */ /* 0x000e220000001400 */
[----:B-1----:R-:W-:Y:S01]  /*08b0*/  FMUL R16, R21, R16 ;  /* 0x0000001015107220 */ /* 0x002fe20000400000 */
[----:B---3--:R-:W-:Y:S01]  /*08c0*/  FMUL R17, R22, R17 ;  /* 0x0000001116117220 */ /* 0x008fe20000400000 */
[----:B----4-:R-:W-:Y:S01]  /*08d0*/  FMUL R18, R23, R18 ;  /* 0x0000001217127220 */ /* 0x010fe20000400000 */
[----:B------:R-:W-:Y:S01]  /*08e0*/  FMUL R27, R27, R4 ;  /* 0x000000041b1b7220 */ /* 0x000fe20000400000 */
[----:B-----5:R-:W-:Y:S01]  /*08f0*/  FMUL R20, R24, R5 ;  /* 0x0000000518147220 */ /* 0x020fe20000400000 */
[----:B------:R-:W-:Y:S01]  /*0900*/  FMUL R5, R25, R6 ;  /* 0x0000000619057220 */ /* 0x000fe20000400000 */
[----:B0-----:R-:W-:Y:S01]  /*0910*/  FMUL R4, R26, R7 ;  /* 0x000000071a047220 */ /* 0x001fe20000400000 */
[----:B------:R-:W-:-:S04]  /*0920*/  IMAD.WIDE R2, R0, 0x4, R2 ;  /* 0x0000000400027825 */ /* 0x000fc800078e0202 */
[----:B--2---:R-:W-:Y:S01]  /*0930*/  FFMA R29, R8, R29, R12 ;  /* 0x0000001d081d7223 */ /* 0x004fe2000000000c */
[----:B------:R-:W-:Y:S01]  /*0940*/  FFMA R16, R9, R16, R13 ;  /* 0x0000001009107223 */ /* 0x000fe2000000000d */
[----:B------:R-:W-:Y:S01]  /*0950*/  FFMA R17, R10, R17, R14 ;  /* 0x000000110a117223 */ /* 0x000fe2000000000e */
[----:B------:R-:W-:Y:S01]  /*0960*/  FFMA R18, R11, R18, R15 ;  /* 0x000000120b127223 */ /* 0x000fe2000000000f */
[----:B------:R-:W-:Y:S01]  /*0970*/  FFMA R8, R8, R27, R12 ;  /* 0x0000001b08087223 */ /* 0x000fe2000000000c */
[----:B------:R-:W-:Y:S01]  /*0980*/  FFMA R9, R9, R20, R13 ;  /* 0x0000001409097223 */ /* 0x000fe2000000000d */
[----:B------:R-:W-:Y:S01]  /*0990*/  FFMA R10, R10, R5, R14 ;  /* 0x000000050a0a7223 */ /* 0x000fe2000000000e */
[----:B------:R-:W-:Y:S01]  /*09a0*/  FFMA R11, R11, R4, R15 ;  /* 0x000000040b0b7223 */ /* 0x000fe2000000000f */
[----:B------:R-:W-:Y:S02]  /*09b0*/  FSETP.GEU.AND P6, PT, R29, RZ, PT ;  /* 0x000000ff1d00720b */ /* 0x000fe40003fce000 */
[----:B------:R-:W-:-:S02]  /*09c0*/  FSETP.GEU.AND P0, PT, R8, RZ, PT ;  /* 0x000000ff0800720b */ /* 0x000fc40003f0e000 */
[----:B------:R-:W-:Y:S02]  /*09d0*/  SEL R4, R29, RZ, P6 ;  /* 0x000000ff1d047207 */ /* 0x000fe40003000000 */
[----:B------:R-:W-:Y:S02]  /*09e0*/  FSETP.GEU.AND P1, PT, R18, RZ, PT ;  /* 0x000000ff1200720b */ /* 0x000fe40003f2e000 */
[----:B------:R-:W-:Y:S02]  /*09f0*/  FSETP.GEU.AND P2, PT, R17, RZ, PT ;  /* 0x000000ff1100720b */ /* 0x000fe40003f4e000 */
[----:B------:R-:W-:Y:S02]  /*0a00*/  FSETP.GEU.AND P3, PT, R16, RZ, PT ;  /* 0x000000ff1000720b */ /* 0x000fe40003f6e000 */
[----:B------:R-:W-:Y:S02]  /*0a10*/  FSETP.GEU.AND P4, PT, R10, RZ, PT ;  /* 0x000000ff0a00720b */ /* 0x000fe40003f8e000 */
[----:B------:R-:W-:-:S02]  /*0a20*/  FSETP.GEU.AND P5, PT, R9, RZ, PT ;  /* 0x000000ff0900720b */ /* 0x000fc40003fae000 */
[----:B------:R-:W-:Y:S02]  /*0a30*/  FSETP.GEU.AND P6, PT, R11, RZ, PT ;  /* 0x000000ff0b00720b */ /* 0x000fe40003fce000 */
[----:B------:R-:W-:Y:S02]  /*0a40*/  SEL R8, R8, RZ, P0 ;  /* 0x000000ff08087207 */ /* 0x000fe40000000000 */
[----:B------:R-:W-:Y:S02]  /*0a50*/  SEL R7, R18, RZ, P1 ;  /* 0x000000ff12077207 */ /* 0x000fe40000800000 */
[----:B------:R-:W-:Y:S02]  /*0a60*/  SEL R6, R17, RZ, P2 ;  /* 0x000000ff11067207 */ /* 0x000fe40001000000 */
[----:B------:R-:W-:Y:S02]  /*0a70*/  SEL R5, R16, RZ, P3 ;  /* 0x000000ff10057207 */ /* 0x000fe40001800000 */
[----:B------:R-:W-:-:S02]  /*0a80*/  SEL R10, R10, RZ, P4 ;  /* 0x000000ff0a0a7207 */ /* 0x000fc40002000000 */
[----:B------:R-:W-:Y:S02]  /*0a90*/  SEL R9, R9, RZ, P5 ;  /* 0x000000ff09097207 */ /* 0x000fe40002800000 */
[----:B------:R-:W-:Y:S01]  /*0aa0*/  SEL R11, R11, RZ, P6 ;  /* 0x000000ff0b0b7207 */ /* 0x000fe20003000000 */
[----:B------:R-:W-:Y:S04]  /*0ab0*/  STG.E.128 desc[UR4][R2.64], R4 ;  /* 0x0000000402007986 */ /* 0x000fe8000c101d04 */
[----:B------:R-:W-:Y:S01]  /*0ac0*/  STG.E.128 desc[UR4][R2.64+0x800], R8 ;  /* 0x0008000802007986 */ /* 0x000fe2000c101d04 */
[----:B------:R-:W-:Y:S05]  /*0ad0*/  EXIT ;  /* 0x000000000000794d */ /* 0x000fea0003800000 */
.L_x_0:
[----:B------:R-:W-:-:S00]  /*0ae0*/  BRA `(.L_x_0) ;  /* 0xfffffffc00fc7947 */ /* 0x000fc0000383ffff */
[----:B------:R-:W-:-:S00]  /*0af0*/  NOP ;  /* 0x0000000000007918 */ /* 0x000fc00000000000 */
        /* <DEDUP_REMOVED lines=8> */
.L_x_1:


//--------------------- .nv.global.init           --------------------------
	.section	.nv.global.init,"aw",@progbits
.nv.global.init:
	.type		_$_str,@object
	.size		_$_str,(.L_0 - _$_str)
_$_str:
        /*0000*/ 	.byte	0x5f, 0x5f, 0x43, 0x55, 0x44, 0x41, 0x5f, 0x46, 0x54, 0x5a, 0x00
.L_0:


//--------------------- .nv.constant0.triton_poi_fused_native_group_norm_relu_16 --------------------------
	.section	.nv.constant0.triton_poi_fused_native_group_norm_relu_16,"a",@progbits
	.sectionflags	@""
	.align	4
.nv.constant0.triton_poi_fused_native_group_norm_relu_16:
	.zero		580
